//
// Generated by NVIDIA NVVM Compiler
//
// Compiler Build ID: CL-36424714
// Cuda compilation tools, release 13.0, V13.0.88
// Based on NVVM 20.0.0
//

.version 9.0
.target sm_100
.address_size 64

	// .globl	_Z17histCalc_nosharedPPjP5uint2S2_jiiiij

.visible .entry _Z17histCalc_nosharedPPjP5uint2S2_jiiiij(
	.param .u64 .ptr .align 1 _Z17histCalc_nosharedPPjP5uint2S2_jiiiij_param_0,
	.param .u64 .ptr .align 1 _Z17histCalc_nosharedPPjP5uint2S2_jiiiij_param_1,
	.param .u64 .ptr .align 1 _Z17histCalc_nosharedPPjP5uint2S2_jiiiij_param_2,
	.param .u32 _Z17histCalc_nosharedPPjP5uint2S2_jiiiij_param_3,
	.param .u32 _Z17histCalc_nosharedPPjP5uint2S2_jiiiij_param_4,
	.param .u32 _Z17histCalc_nosharedPPjP5uint2S2_jiiiij_param_5,
	.param .u32 _Z17histCalc_nosharedPPjP5uint2S2_jiiiij_param_6,
	.param .u32 _Z17histCalc_nosharedPPjP5uint2S2_jiiiij_param_7,
	.param .u32 _Z17histCalc_nosharedPPjP5uint2S2_jiiiij_param_8
)
{
	.reg .pred 	%p<10>;
	.reg .b32 	%r<32>;
	.reg .b64 	%rd<16>;

	ld.param.u64 	%rd5, [_Z17histCalc_nosharedPPjP5uint2S2_jiiiij_param_0];
	ld.param.u64 	%rd6, [_Z17histCalc_nosharedPPjP5uint2S2_jiiiij_param_1];
	ld.param.u64 	%rd7, [_Z17histCalc_nosharedPPjP5uint2S2_jiiiij_param_2];
	ld.param.u32 	%r7, [_Z17histCalc_nosharedPPjP5uint2S2_jiiiij_param_3];
	ld.param.u32 	%r9, [_Z17histCalc_nosharedPPjP5uint2S2_jiiiij_param_4];
	ld.param.u32 	%r10, [_Z17histCalc_nosharedPPjP5uint2S2_jiiiij_param_5];
	ld.param.u32 	%r11, [_Z17histCalc_nosharedPPjP5uint2S2_jiiiij_param_6];
	ld.param.u32 	%r12, [_Z17histCalc_nosharedPPjP5uint2S2_jiiiij_param_7];
	ld.param.u32 	%r8, [_Z17histCalc_nosharedPPjP5uint2S2_jiiiij_param_8];
	mov.u32 	%r13, %ctaid.y;
	mov.u32 	%r14, %ntid.y;
	mov.u32 	%r15, %tid.y;
	mad.lo.s32 	%r1, %r13, %r14, %r15;
	mov.u32 	%r16, %ctaid.x;
	mov.u32 	%r2, %ntid.x;
	mov.u32 	%r17, %tid.x;
	mad.lo.s32 	%r3, %r16, %r2, %r17;
	sub.s32 	%r18, %r10, %r9;
	add.s32 	%r19, %r18, 1;
	setp.gt.s32 	%p1, %r1, %r19;
	sub.s32 	%r20, %r12, %r11;
	add.s32 	%r21, %r20, 1;
	setp.gt.s32 	%p2, %r3, %r21;
	or.pred  	%p3, %p1, %p2;
	@%p3 bra 	$L__BB0_9;
	mov.u32 	%r22, %nctaid.x;
	mul.lo.s32 	%r23, %r22, %r2;
	mad.lo.s32 	%r24, %r23, %r1, %r3;
	rem.u32 	%r4, %r24, %r8;
	setp.eq.s32 	%p4, %r7, 0;
	@%p4 bra 	$L__BB0_9;
	cvta.to.global.u64 	%rd1, %rd6;
	cvta.to.global.u64 	%rd2, %rd7;
	mov.b32 	%r31, 0;
$L__BB0_3:
	mul.wide.u32 	%rd8, %r31, 8;
	add.s64 	%rd3, %rd1, %rd8;
	ld.global.u32 	%r26, [%rd3];
	setp.gt.u32 	%p5, %r26, %r3;
	@%p5 bra 	$L__BB0_8;
	add.s64 	%rd4, %rd2, %rd8;
	ld.global.u32 	%r27, [%rd4];
	setp.lt.u32 	%p6, %r27, %r3;
	@%p6 bra 	$L__BB0_8;
	ld.global.u32 	%r28, [%rd3+4];
	setp.gt.u32 	%p7, %r28, %r1;
	@%p7 bra 	$L__BB0_8;
	ld.global.u32 	%r29, [%rd4+4];
	setp.lt.u32 	%p8, %r29, %r1;
	@%p8 bra 	$L__BB0_8;
	cvta.to.global.u64 	%rd10, %rd5;
	mul.wide.u32 	%rd11, %r4, 8;
	add.s64 	%rd12, %rd10, %rd11;
	ld.global.u64 	%rd13, [%rd12];
	mul.wide.u32 	%rd14, %r31, 4;
	add.s64 	%rd15, %rd13, %rd14;
	atom.add.u32 	%r30, [%rd15], 1;
	bra.uni 	$L__BB0_9;
$L__BB0_8:
	add.s32 	%r31, %r31, 1;
	setp.ne.s32 	%p9, %r31, %r7;
	@%p9 bra 	$L__BB0_3;
$L__BB0_9:
	ret;

}
	// .globl	_Z16sumHist_nosharedPPjS_jj
.visible .entry _Z16sumHist_nosharedPPjS_jj(
	.param .u64 .ptr .align 1 _Z16sumHist_nosharedPPjS_jj_param_0,
	.param .u64 .ptr .align 1 _Z16sumHist_nosharedPPjS_jj_param_1,
	.param .u32 _Z16sumHist_nosharedPPjS_jj_param_2,
	.param .u32 _Z16sumHist_nosharedPPjS_jj_param_3
)
{
	.reg .pred 	%p<12>;
	.reg .b32 	%r<95>;
	.reg .b64 	%rd<111>;

	ld.param.u64 	%rd10, [_Z16sumHist_nosharedPPjS_jj_param_0];
	ld.param.u64 	%rd9, [_Z16sumHist_nosharedPPjS_jj_param_1];
	ld.param.u32 	%r28, [_Z16sumHist_nosharedPPjS_jj_param_2];
	ld.param.u32 	%r27, [_Z16sumHist_nosharedPPjS_jj_param_3];
	cvta.to.global.u64 	%rd1, %rd10;
	mov.u32 	%r1, %tid.x;
	setp.ge.u32 	%p1, %r1, %r28;
	setp.eq.s32 	%p2, %r27, 0;
	or.pred  	%p3, %p1, %p2;
	@%p3 bra 	$L__BB1_13;
	cvta.to.global.u64 	%rd11, %rd9;
	mul.wide.u32 	%rd12, %r1, 4;
	add.s64 	%rd2, %rd11, %rd12;
	ld.global.u32 	%r87, [%rd2];
	add.s32 	%r30, %r27, -1;
	and.b32  	%r3, %r27, 15;
	setp.lt.u32 	%p4, %r30, 15;
	mov.b32 	%r90, 0;
	@%p4 bra 	$L__BB1_4;
	and.b32  	%r90, %r27, -16;
	neg.s32 	%r85, %r90;
	add.s64 	%rd109, %rd1, 64;
$L__BB1_3:
	.pragma "nounroll";
	ld.global.u64 	%rd13, [%rd109+-64];
	cvta.to.global.u64 	%rd14, %rd13;
	add.s64 	%rd16, %rd14, %rd12;
	ld.global.u32 	%r31, [%rd16];
	add.s32 	%r32, %r87, %r31;
	st.global.u32 	[%rd2], %r32;
	ld.global.u64 	%rd17, [%rd109+-56];
	cvta.to.global.u64 	%rd18, %rd17;
	add.s64 	%rd19, %rd18, %rd12;
	ld.global.u32 	%r33, [%rd19];
	add.s32 	%r34, %r32, %r33;
	st.global.u32 	[%rd2], %r34;
	ld.global.u64 	%rd20, [%rd109+-48];
	cvta.to.global.u64 	%rd21, %rd20;
	add.s64 	%rd22, %rd21, %rd12;
	ld.global.u32 	%r35, [%rd22];
	add.s32 	%r36, %r34, %r35;
	st.global.u32 	[%rd2], %r36;
	ld.global.u64 	%rd23, [%rd109+-40];
	cvta.to.global.u64 	%rd24, %rd23;
	add.s64 	%rd25, %rd24, %rd12;
	ld.global.u32 	%r37, [%rd25];
	add.s32 	%r38, %r36, %r37;
	st.global.u32 	[%rd2], %r38;
	ld.global.u64 	%rd26, [%rd109+-32];
	cvta.to.global.u64 	%rd27, %rd26;
	add.s64 	%rd28, %rd27, %rd12;
	ld.global.u32 	%r39, [%rd28];
	add.s32 	%r40, %r38, %r39;
	st.global.u32 	[%rd2], %r40;
	ld.global.u64 	%rd29, [%rd109+-24];
	cvta.to.global.u64 	%rd30, %rd29;
	add.s64 	%rd31, %rd30, %rd12;
	ld.global.u32 	%r41, [%rd31];
	add.s32 	%r42, %r40, %r41;
	st.global.u32 	[%rd2], %r42;
	ld.global.u64 	%rd32, [%rd109+-16];
	cvta.to.global.u64 	%rd33, %rd32;
	add.s64 	%rd34, %rd33, %rd12;
	ld.global.u32 	%r43, [%rd34];
	add.s32 	%r44, %r42, %r43;
	st.global.u32 	[%rd2], %r44;
	ld.global.u64 	%rd35, [%rd109+-8];
	cvta.to.global.u64 	%rd36, %rd35;
	add.s64 	%rd37, %rd36, %rd12;
	ld.global.u32 	%r45, [%rd37];
	add.s32 	%r46, %r44, %r45;
	st.global.u32 	[%rd2], %r46;
	ld.global.u64 	%rd38, [%rd109];
	cvta.to.global.u64 	%rd39, %rd38;
	add.s64 	%rd40, %rd39, %rd12;
	ld.global.u32 	%r47, [%rd40];
	add.s32 	%r48, %r46, %r47;
	st.global.u32 	[%rd2], %r48;
	ld.global.u64 	%rd41, [%rd109+8];
	cvta.to.global.u64 	%rd42, %rd41;
	add.s64 	%rd43, %rd42, %rd12;
	ld.global.u32 	%r49, [%rd43];
	add.s32 	%r50, %r48, %r49;
	st.global.u32 	[%rd2], %r50;
	ld.global.u64 	%rd44, [%rd109+16];
	cvta.to.global.u64 	%rd45, %rd44;
	add.s64 	%rd46, %rd45, %rd12;
	ld.global.u32 	%r51, [%rd46];
	add.s32 	%r52, %r50, %r51;
	st.global.u32 	[%rd2], %r52;
	ld.global.u64 	%rd47, [%rd109+24];
	cvta.to.global.u64 	%rd48, %rd47;
	add.s64 	%rd49, %rd48, %rd12;
	ld.global.u32 	%r53, [%rd49];
	add.s32 	%r54, %r52, %r53;
	st.global.u32 	[%rd2], %r54;
	ld.global.u64 	%rd50, [%rd109+32];
	cvta.to.global.u64 	%rd51, %rd50;
	add.s64 	%rd52, %rd51, %rd12;
	ld.global.u32 	%r55, [%rd52];
	add.s32 	%r56, %r54, %r55;
	st.global.u32 	[%rd2], %r56;
	ld.global.u64 	%rd53, [%rd109+40];
	cvta.to.global.u64 	%rd54, %rd53;
	add.s64 	%rd55, %rd54, %rd12;
	ld.global.u32 	%r57, [%rd55];
	add.s32 	%r58, %r56, %r57;
	st.global.u32 	[%rd2], %r58;
	ld.global.u64 	%rd56, [%rd109+48];
	cvta.to.global.u64 	%rd57, %rd56;
	add.s64 	%rd58, %rd57, %rd12;
	ld.global.u32 	%r59, [%rd58];
	add.s32 	%r60, %r58, %r59;
	st.global.u32 	[%rd2], %r60;
	ld.global.u64 	%rd59, [%rd109+56];
	cvta.to.global.u64 	%rd60, %rd59;
	add.s64 	%rd61, %rd60, %rd12;
	ld.global.u32 	%r61, [%rd61];
	add.s32 	%r87, %r60, %r61;
	st.global.u32 	[%rd2], %r87;
	add.s32 	%r85, %r85, 16;
	add.s64 	%rd109, %rd109, 128;
	setp.ne.s32 	%p5, %r85, 0;
	@%p5 bra 	$L__BB1_3;
$L__BB1_4:
	setp.eq.s32 	%p6, %r3, 0;
	@%p6 bra 	$L__BB1_13;
	and.b32  	%r12, %r27, 7;
	setp.lt.u32 	%p7, %r3, 8;
	@%p7 bra 	$L__BB1_7;
	mul.wide.u32 	%rd62, %r90, 8;
	add.s64 	%rd63, %rd1, %rd62;
	ld.global.u64 	%rd64, [%rd63];
	cvta.to.global.u64 	%rd65, %rd64;
	add.s64 	%rd67, %rd65, %rd12;
	ld.global.u32 	%r62, [%rd67];
	add.s32 	%r63, %r87, %r62;
	st.global.u32 	[%rd2], %r63;
	ld.global.u64 	%rd68, [%rd63+8];
	cvta.to.global.u64 	%rd69, %rd68;
	add.s64 	%rd70, %rd69, %rd12;
	ld.global.u32 	%r64, [%rd70];
	add.s32 	%r65, %r63, %r64;
	st.global.u32 	[%rd2], %r65;
	ld.global.u64 	%rd71, [%rd63+16];
	cvta.to.global.u64 	%rd72, %rd71;
	add.s64 	%rd73, %rd72, %rd12;
	ld.global.u32 	%r66, [%rd73];
	add.s32 	%r67, %r65, %r66;
	st.global.u32 	[%rd2], %r67;
	ld.global.u64 	%rd74, [%rd63+24];
	cvta.to.global.u64 	%rd75, %rd74;
	add.s64 	%rd76, %rd75, %rd12;
	ld.global.u32 	%r68, [%rd76];
	add.s32 	%r69, %r67, %r68;
	st.global.u32 	[%rd2], %r69;
	ld.global.u64 	%rd77, [%rd63+32];
	cvta.to.global.u64 	%rd78, %rd77;
	add.s64 	%rd79, %rd78, %rd12;
	ld.global.u32 	%r70, [%rd79];
	add.s32 	%r71, %r69, %r70;
	st.global.u32 	[%rd2], %r71;
	ld.global.u64 	%rd80, [%rd63+40];
	cvta.to.global.u64 	%rd81, %rd80;
	add.s64 	%rd82, %rd81, %rd12;
	ld.global.u32 	%r72, [%rd82];
	add.s32 	%r73, %r71, %r72;
	st.global.u32 	[%rd2], %r73;
	ld.global.u64 	%rd83, [%rd63+48];
	cvta.to.global.u64 	%rd84, %rd83;
	add.s64 	%rd85, %rd84, %rd12;
	ld.global.u32 	%r74, [%rd85];
	add.s32 	%r75, %r73, %r74;
	st.global.u32 	[%rd2], %r75;
	ld.global.u64 	%rd86, [%rd63+56];
	cvta.to.global.u64 	%rd87, %rd86;
	add.s64 	%rd88, %rd87, %rd12;
	ld.global.u32 	%r76, [%rd88];
	add.s32 	%r87, %r75, %r76;
	st.global.u32 	[%rd2], %r87;
	add.s32 	%r90, %r90, 8;
$L__BB1_7:
	setp.eq.s32 	%p8, %r12, 0;
	@%p8 bra 	$L__BB1_13;
	and.b32  	%r17, %r27, 3;
	setp.lt.u32 	%p9, %r12, 4;
	@%p9 bra 	$L__BB1_10;
	mul.wide.u32 	%rd89, %r90, 8;
	add.s64 	%rd90, %rd1, %rd89;
	ld.global.u64 	%rd91, [%rd90];
	cvta.to.global.u64 	%rd92, %rd91;
	add.s64 	%rd94, %rd92, %rd12;
	ld.global.u32 	%r77, [%rd94];
	add.s32 	%r78, %r87, %r77;
	st.global.u32 	[%rd2], %r78;
	ld.global.u64 	%rd95, [%rd90+8];
	cvta.to.global.u64 	%rd96, %rd95;
	add.s64 	%rd97, %rd96, %rd12;
	ld.global.u32 	%r79, [%rd97];
	add.s32 	%r80, %r78, %r79;
	st.global.u32 	[%rd2], %r80;
	ld.global.u64 	%rd98, [%rd90+16];
	cvta.to.global.u64 	%rd99, %rd98;
	add.s64 	%rd100, %rd99, %rd12;
	ld.global.u32 	%r81, [%rd100];
	add.s32 	%r82, %r80, %r81;
	st.global.u32 	[%rd2], %r82;
	ld.global.u64 	%rd101, [%rd90+24];
	cvta.to.global.u64 	%rd102, %rd101;
	add.s64 	%rd103, %rd102, %rd12;
	ld.global.u32 	%r83, [%rd103];
	add.s32 	%r87, %r82, %r83;
	st.global.u32 	[%rd2], %r87;
	add.s32 	%r90, %r90, 4;
$L__BB1_10:
	setp.eq.s32 	%p10, %r17, 0;
	@%p10 bra 	$L__BB1_13;
	mul.wide.u32 	%rd104, %r90, 8;
	add.s64 	%rd110, %rd1, %rd104;
	neg.s32 	%r93, %r17;
$L__BB1_12:
	.pragma "nounroll";
	ld.global.u64 	%rd105, [%rd110];
	cvta.to.global.u64 	%rd106, %rd105;
	add.s64 	%rd108, %rd106, %rd12;
	ld.global.u32 	%r84, [%rd108];
	add.s32 	%r87, %r87, %r84;
	st.global.u32 	[%rd2], %r87;
	add.s64 	%rd110, %rd110, 8;
	add.s32 	%r93, %r93, 1;
	setp.ne.s32 	%p11, %r93, 0;
	@%p11 bra 	$L__BB1_12;
$L__BB1_13:
	ret;

}


// ===== COMPILED SASS (sm_100) =====

	.target	sm_100

	.elftype	@"ET_EXEC"


//--------------------- .note.nv.tkinfo           --------------------------
	.section	.note.nv.tkinfo,"",@"SHT_NOTE"
	.sectionflags	@"SHF_NOTE_NV_TKINFO"
	.tkinfo
        /*0018*/ 	.word	0x00000002
        /*0030*/ 	.string	""
        /*0030*/ 	.string	"ptxas"
        /*0030*/ 	.string	"Cuda compilation tools, release 13.0, V13.0.88"
        /*0030*/ 	.string	"Build cuda_13.0.r13.0/compiler.36424714_0"
        /*0030*/ 	.string	"-arch sm_100 -m 64 "



//--------------------- .note.nv.cuinfo           --------------------------
	.section	.note.nv.cuinfo,"",@"SHT_NOTE"
	.sectionflags	@"SHF_NOTE_NV_CUINFO"
        /*0018*/ 	.short	0x0002
        /*001a*/ 	.short	0x0064
        /*001c*/ 	.short	0x0082
	.zero		2


//--------------------- .nv.info                  --------------------------
	.section	.nv.info,"",@"SHT_CUDA_INFO"
	.align	4


	//----- nvinfo : EIATTR_REGCOUNT
	.align		4
        /*0000*/ 	.byte	0x04, 0x2f
        /*0002*/ 	.short	(.L_1 - .L_0)
	.align		4
.L_0:
        /*0004*/ 	.word	index@(_Z17histCalc_nosharedPPjP5uint2S2_jiiiij)
        /*0008*/ 	.word	0x00000014


	//----- nvinfo : EIATTR_FRAME_SIZE
	.align		4
.L_1:
        /*000c*/ 	.byte	0x04, 0x11
        /*000e*/ 	.short	(.L_3 - .L_2)
	.align		4
.L_2:
        /*0010*/ 	.word	index@(_Z17histCalc_nosharedPPjP5uint2S2_jiiiij)
        /*0014*/ 	.word	0x00000000


	//----- nvinfo : EIATTR_REGCOUNT
	.align		4
.L_3:
        /*0018*/ 	.byte	0x04, 0x2f
        /*001a*/ 	.short	(.L_5 - .L_4)
	.align		4
.L_4:
        /*001c*/ 	.word	index@(_Z16sumHist_nosharedPPjS_jj)
        /*0020*/ 	.word	0x00000016


	//----- nvinfo : EIATTR_FRAME_SIZE
	.align		4
.L_5:
        /*0024*/ 	.byte	0x04, 0x11
        /*0026*/ 	.short	(.L_7 - .L_6)
	.align		4
.L_6:
        /*0028*/ 	.word	index@(_Z16sumHist_nosharedPPjS_jj)
        /*002c*/ 	.word	0x00000000


	//----- nvinfo : EIATTR_MIN_STACK_SIZE
	.align		4
.L_7:
        /*0030*/ 	.byte	0x04, 0x12
        /*0032*/ 	.short	(.L_9 - .L_8)
	.align		4
.L_8:
        /*0034*/ 	.word	index@(_Z16sumHist_nosharedPPjS_jj)
        /*0038*/ 	.word	0x00000000


	//----- nvinfo : EIATTR_MIN_STACK_SIZE
	.align		4
.L_9:
        /*003c*/ 	.byte	0x04, 0x12
        /*003e*/ 	.short	(.L_11 - .L_10)
	.align		4
.L_10:
        /*0040*/ 	.word	index@(_Z17histCalc_nosharedPPjP5uint2S2_jiiiij)
        /*0044*/ 	.word	0x00000000
.L_11:


//--------------------- .nv.compat                --------------------------
	.section	.nv.compat,"",@"SHT_CUDA_COMPAT_INFO"
	.align	4
        /*0000*/ 	.byte	0x02, 0x09, 0x00, 0x00, 0x02, 0x02, 0x01, 0x00, 0x02, 0x05, 0x05, 0x00, 0x03, 0x07, 0x01, 0x01
        /*0010*/ 	.byte	0x02, 0x03, 0x00, 0x00, 0x02, 0x06, 0x01, 0x00, 0x04, 0x0b, 0x08, 0x00, 0x09, 0x00, 0x00, 0x00
        /*0020*/ 	.byte	0x00, 0x00, 0x00, 0x00


//--------------------- .nv.info._Z16sumHist_nosharedPPjS_jj --------------------------
	.section	.nv.info._Z16sumHist_nosharedPPjS_jj,"",@"SHT_CUDA_INFO"
	.sectionflags	@""
	.align	4


	//----- nvinfo : EIATTR_CUDA_API_VERSION
	.align		4
        /*0000*/ 	.byte	0x04, 0x37
        /*0002*/ 	.short	(.L_13 - .L_12)
.L_12:
        /*0004*/ 	.word	0x00000082


	//----- nvinfo : EIATTR_KPARAM_INFO
	.align		4
.L_13:
        /*0008*/ 	.byte	0x04, 0x17
        /*000a*/ 	.short	(.L_15 - .L_14)
.L_14:
        /*000c*/ 	.word	0x00000000
        /*0010*/ 	.short	0x0003
        /*0012*/ 	.short	0x0014
        /*0014*/ 	.byte	0x00, 0xf0, 0x11, 0x00


	//----- nvinfo : EIATTR_KPARAM_INFO
	.align		4
.L_15:
        /*0018*/ 	.byte	0x04, 0x17
        /*001a*/ 	.short	(.L_17 - .L_16)
.L_16:
        /*001c*/ 	.word	0x00000000
        /*0020*/ 	.short	0x0002
        /*0022*/ 	.short	0x0010
        /*0024*/ 	.byte	0x00, 0xf0, 0x11, 0x00


	//----- nvinfo : EIATTR_KPARAM_INFO
	.align		4
.L_17:
        /*0028*/ 	.byte	0x04, 0x17
        /*002a*/ 	.short	(.L_19 - .L_18)
.L_18:
        /*002c*/ 	.word	0x00000000
        /*0030*/ 	.short	0x0001
        /*0032*/ 	.short	0x0008
        /*0034*/ 	.byte	0x00, 0xf5, 0x21, 0x00


	//----- nvinfo : EIATTR_KPARAM_INFO
	.align		4
.L_19:
        /*0038*/ 	.byte	0x04, 0x17
        /*003a*/ 	.short	(.L_21 - .L_20)
.L_20:
        /*003c*/ 	.word	0x00000000
        /*0040*/ 	.short	0x0000
        /*0042*/ 	.short	0x0000
        /*0044*/ 	.byte	0x00, 0xf5, 0x21, 0x00


	//----- nvinfo : EIATTR_SPARSE_MMA_MASK
	.align		4
.L_21:
        /*0048*/ 	.byte	0x03, 0x50
        /*004a*/ 	.short	0x0000


	//----- nvinfo : EIATTR_MAXREG_COUNT
	.align		4
        /*004c*/ 	.byte	0x03, 0x1b
        /*004e*/ 	.short	0x00ff


	//----- nvinfo : EIATTR_MERCURY_ISA_VERSION
	.align		4
        /*0050*/ 	.byte	0x03, 0x5f
        /*0052*/ 	.short	0x0101


	//----- nvinfo : EIATTR_VRC_CTA_INIT_COUNT
	.align		4
        /*0054*/ 	.byte	0x02, 0x4a
	.zero		1
	.zero		1


	//----- nvinfo : EIATTR_EXIT_INSTR_OFFSETS
	.align		4
        /*0058*/ 	.byte	0x04, 0x1c
        /*005a*/ 	.short	(.L_23 - .L_22)


	//   ....[0]....
.L_22:
        /*005c*/ 	.word	0x00000050


	//   ....[1]....
        /*0060*/ 	.word	0x000006d0


	//   ....[2]....
        /*0064*/ 	.word	0x000009d0


	//   ....[3]....
        /*0068*/ 	.word	0x00000b90


	//   ....[4]....
        /*006c*/ 	.word	0x00000ca0


	//----- nvinfo : EIATTR_CBANK_PARAM_SIZE
	.align		4
.L_23:
        /*0070*/ 	.byte	0x03, 0x19
        /*0072*/ 	.short	0x0018


	//----- nvinfo : EIATTR_PARAM_CBANK
	.align		4
        /*0074*/ 	.byte	0x04, 0x0a
        /*0076*/ 	.short	(.L_25 - .L_24)
	.align		4
.L_24:
        /*0078*/ 	.word	index@(.nv.constant0._Z16sumHist_nosharedPPjS_jj)
        /*007c*/ 	.short	0x0380
        /*007e*/ 	.short	0x0018


	//----- nvinfo : EIATTR_SW_WAR
	.align		4
.L_25:
        /*0080*/ 	.byte	0x04, 0x36
        /*0082*/ 	.short	(.L_27 - .L_26)
.L_26:
        /*0084*/ 	.word	0x00000008
.L_27:


//--------------------- .nv.info._Z17histCalc_nosharedPPjP5uint2S2_jiiiij --------------------------
	.section	.nv.info._Z17histCalc_nosharedPPjP5uint2S2_jiiiij,"",@"SHT_CUDA_INFO"
	.sectionflags	@""
	.align	4


	//----- nvinfo : EIATTR_CUDA_API_VERSION
	.align		4
        /*0000*/ 	.byte	0x04, 0x37
        /*0002*/ 	.short	(.L_29 - .L_28)
.L_28:
        /*0004*/ 	.word	0x00000082


	//----- nvinfo : EIATTR_KPARAM_INFO
	.align		4
.L_29:
        /*0008*/ 	.byte	0x04, 0x17
        /*000a*/ 	.short	(.L_31 - .L_30)
.L_30:
        /*000c*/ 	.word	0x00000000
        /*0010*/ 	.short	0x0008
        /*0012*/ 	.short	0x002c
        /*0014*/ 	.byte	0x00, 0xf0, 0x11, 0x00


	//----- nvinfo : EIATTR_KPARAM_INFO
	.align		4
.L_31:
        /*0018*/ 	.byte	0x04, 0x17
        /*001a*/ 	.short	(.L_33 - .L_32)
.L_32:
        /*001c*/ 	.word	0x00000000
        /*0020*/ 	.short	0x0007
        /*0022*/ 	.short	0x0028
        /*0024*/ 	.byte	0x00, 0xf0, 0x11, 0x00


	//----- nvinfo : EIATTR_KPARAM_INFO
	.align		4
.L_33:
        /*0028*/ 	.byte	0x04, 0x17
        /*002a*/ 	.short	(.L_35 - .L_34)
.L_34:
        /*002c*/ 	.word	0x00000000
        /*0030*/ 	.short	0x0006
        /*0032*/ 	.short	0x0024
        /*0034*/ 	.byte	0x00, 0xf0, 0x11, 0x00


	//----- nvinfo : EIATTR_KPARAM_INFO
	.align		4
.L_35:
        /*0038*/ 	.byte	0x04, 0x17
        /*003a*/ 	.short	(.L_37 - .L_36)
.L_36:
        /*003c*/ 	.word	0x00000000
        /*0040*/ 	.short	0x0005
        /*0042*/ 	.short	0x0020
        /*0044*/ 	.byte	0x00, 0xf0, 0x11, 0x00


	//----- nvinfo : EIATTR_KPARAM_INFO
	.align		4
.L_37:
        /*0048*/ 	.byte	0x04, 0x17
        /*004a*/ 	.short	(.L_39 - .L_38)
.L_38:
        /*004c*/ 	.word	0x00000000
        /*0050*/ 	.short	0x0004
        /*0052*/ 	.short	0x001c
        /*0054*/ 	.byte	0x00, 0xf0, 0x11, 0x00


	//----- nvinfo : EIATTR_KPARAM_INFO
	.align		4
.L_39:
        /*0058*/ 	.byte	0x04, 0x17
        /*005a*/ 	.short	(.L_41 - .L_40)
.L_40:
        /*005c*/ 	.word	0x00000000
        /*0060*/ 	.short	0x0003
        /*0062*/ 	.short	0x0018
        /*0064*/ 	.byte	0x00, 0xf0, 0x11, 0x00


	//----- nvinfo : EIATTR_KPARAM_INFO
	.align		4
.L_41:
        /*0068*/ 	.byte	0x04, 0x17
        /*006a*/ 	.short	(.L_43 - .L_42)
.L_42:
        /*006c*/ 	.word	0x00000000
        /*0070*/ 	.short	0x0002
        /*0072*/ 	.short	0x0010
        /*0074*/ 	.byte	0x00, 0xf5, 0x21, 0x00


	//----- nvinfo : EIATTR_KPARAM_INFO
	.align		4
.L_43:
        /*0078*/ 	.byte	0x04, 0x17
        /*007a*/ 	.short	(.L_45 - .L_44)
.L_44:
        /*007c*/ 	.word	0x00000000
        /*0080*/ 	.short	0x0001
        /*0082*/ 	.short	0x0008
        /*0084*/ 	.byte	0x00, 0xf5, 0x21, 0x00


	//----- nvinfo : EIATTR_KPARAM_INFO
	.align		4
.L_45:
        /*0088*/ 	.byte	0x04, 0x17
        /*008a*/ 	.short	(.L_47 - .L_46)
.L_46:
        /*008c*/ 	.word	0x00000000
        /*0090*/ 	.short	0x0000
        /*0092*/ 	.short	0x0000
        /*0094*/ 	.byte	0x00, 0xf5, 0x21, 0x00


	//----- nvinfo : EIATTR_SPARSE_MMA_MASK
	.align		4
.L_47:
        /*0098*/ 	.byte	0x03, 0x50
        /*009a*/ 	.short	0x0000


	//----- nvinfo : EIATTR_MAXREG_COUNT
	.align		4
        /*009c*/ 	.byte	0x03, 0x1b
        /*009e*/ 	.short	0x00ff


	//----- nvinfo : EIATTR_MERCURY_ISA_VERSION
	.align		4
        /*00a0*/ 	.byte	0x03, 0x5f
        /*00a2*/ 	.short	0x0101


	//----- nvinfo : EIATTR_VRC_CTA_INIT_COUNT
	.align		4
        /*00a4*/ 	.byte	0x02, 0x4a
	.zero		1
	.zero		1


	//----- nvinfo : EIATTR_EXIT_INSTR_OFFSETS
	.align		4
        /*00a8*/ 	.byte	0x04, 0x1c
        /*00aa*/ 	.short	(.L_49 - .L_48)


	//   ....[0]....
.L_48:
        /*00ac*/ 	.word	0x00000100


	//   ....[1]....
        /*00b0*/ 	.word	0x00000280


	//   ....[2]....
        /*00b4*/ 	.word	0x00000410


	//   ....[3]....
        /*00b8*/ 	.word	0x00000480


	//----- nvinfo : EIATTR_CRS_STACK_SIZE
	.align		4
.L_49:
        /*00bc*/ 	.byte	0x04, 0x1e
        /*00be*/ 	.short	(.L_51 - .L_50)
.L_50:
        /*00c0*/ 	.word	0x00000000


	//----- nvinfo : EIATTR_CBANK_PARAM_SIZE
	.align		4
.L_51:
        /*00c4*/ 	.byte	0x03, 0x19
        /*00c6*/ 	.short	0x0030


	//----- nvinfo : EIATTR_PARAM_CBANK
	.align		4
        /*00c8*/ 	.byte	0x04, 0x0a
        /*00ca*/ 	.short	(.L_53 - .L_52)
	.align		4
.L_52:
        /*00cc*/ 	.word	index@(.nv.constant0._Z17histCalc_nosharedPPjP5uint2S2_jiiiij)
        /*00d0*/ 	.short	0x0380
        /*00d2*/ 	.short	0x0030


	//----- nvinfo : EIATTR_SW_WAR
	.align		4
.L_53:
        /*00d4*/ 	.byte	0x04, 0x36
        /*00d6*/ 	.short	(.L_55 - .L_54)
.L_54:
        /*00d8*/ 	.word	0x00000008
.L_55:


//--------------------- .nv.callgraph             --------------------------
	.section	.nv.callgraph,"",@"SHT_CUDA_CALLGRAPH"
	.align	4
	.sectionentsize	8
	.align		4
        /*0000*/ 	.word	0x00000000
	.align		4
        /*0004*/ 	.word	0xffffffff
	.align		4
        /*0008*/ 	.word	0x00000000
	.align		4
        /*000c*/ 	.word	0xfffffffe
	.align		4
        /*0010*/ 	.word	0x00000000
	.align		4
        /*0014*/ 	.word	0xfffffffd
	.align		4
        /*0018*/ 	.word	0x00000000
	.align		4
        /*001c*/ 	.word	0xfffffffc


//--------------------- .text._Z16sumHist_nosharedPPjS_jj --------------------------
	.section	.text._Z16sumHist_nosharedPPjS_jj,"ax",@progbits
	.align	128
        .global         _Z16sumHist_nosharedPPjS_jj
        .type           _Z16sumHist_nosharedPPjS_jj,@function
        .size           _Z16sumHist_nosharedPPjS_jj,(.L_x_11 - _Z16sumHist_nosharedPPjS_jj)
        .other          _Z16sumHist_nosharedPPjS_jj,@"STO_CUDA_ENTRY STV_DEFAULT"
_Z16sumHist_nosharedPPjS_jj:
.text._Z16sumHist_nosharedPPjS_jj:
[----:B------:R-:W-:Y:S01]  /*0000*/  LDC R1, c[0x0][0x37c] ;  /* 0x0000df00ff017b82 */ /* 0x000fe20000000800 */
[----:B------:R-:W0:Y:S01]  /*0010*/  S2R R0, SR_TID.X ;  /* 0x0000000000007919 */ /* 0x000e220000002100 */
[----:B------:R-:W1:Y:S02]  /*0020*/  LDCU.64 UR8, c[0x0][0x390] ;  /* 0x00007200ff0877ac */ /* 0x000e640008000a00 */
[----:B-1----:R-:W-:-:S04]  /*0030*/  ISETP.NE.AND P0, PT, RZ, UR9, PT ;  /* 0x00000009ff007c0c */ /* 0x002fc8000bf05270 */
[----:B0-----:R-:W-:-:S13]  /*0040*/  ISETP.GE.U32.OR P0, PT, R0, UR8, !P0 ;  /* 0x0000000800007c0c */ /* 0x001fda000c706470 */
[----:B------:R-:W-:Y:S05]  /*0050*/  @P0 EXIT ;  /* 0x000000000000094d */ /* 0x000fea0003800000 */
[----:B------:R-:W0:Y:S01]  /*0060*/  LDC.64 R2, c[0x0][0x388] ;  /* 0x0000e200ff027b82 */ /* 0x000e220000000a00 */
[----:B------:R-:W1:Y:S01]  /*0070*/  LDCU.64 UR10, c[0x0][0x358] ;  /* 0x00006b00ff0a77ac */ /* 0x000e620008000a00 */
[----:B0-----:R-:W-:-:S05]  /*0080*/  IMAD.WIDE.U32 R2, R0, 0x4, R2 ;  /* 0x0000000400027825 */ /* 0x001fca00078e0002 */
[----:B-1----:R0:W5:Y:S01]  /*0090*/  LDG.E R7, desc[UR10][R2.64] ;  /* 0x0000000a02077981 */ /* 0x002162000c1e1900 */
[----:B------:R-:W-:Y:S01]  /*00a0*/  UIADD3 UR4, UPT, UPT, UR9, -0x1, URZ ;  /* 0xffffffff09047890 */ /* 0x000fe2000fffe0ff */
[----:B------:R-:W-:Y:S01]  /*00b0*/  HFMA2 R6, -RZ, RZ, 0, 0 ;  /* 0x00000000ff067431 */ /* 0x000fe200000001ff */
[----:B------:R-:W-:Y:S02]  /*00c0*/  ULOP3.LUT UR6, UR9, 0xf, URZ, 0xc0, !UPT ;  /* 0x0000000f09067892 */ /* 0x000fe4000f8ec0ff */
[----:B------:R-:W-:-:S09]  /*00d0*/  UISETP.GE.U32.AND UP0, UPT, UR4, 0xf, UPT ;  /* 0x0000000f0400788c */ /* 0x000fd2000bf06070 */
[----:B0-----:R-:W-:Y:S05]  /*00e0*/  BRA.U !UP0, `(.L_x_0) ;  /* 0x0000000508747547 */ /* 0x001fea000b800000 */
[----:B------:R-:W0:Y:S01]  /*00f0*/  LDCU.64 UR4, c[0x0][0x380] ;  /* 0x00007000ff0477ac */ /* 0x000e220008000a00 */
[----:B------:R-:W-:-:S04]  /*0100*/  ULOP3.LUT UR7, UR9, 0xfffffff0, URZ, 0xc0, !UPT ;  /* 0xfffffff009077892 */ /* 0x000fc8000f8ec0ff */
[----:B------:R-:W-:Y:S02]  /*0110*/  UIADD3 UR8, UPT, UPT, -UR7, URZ, URZ ;  /* 0x000000ff07087290 */ /* 0x000fe4000fffe1ff */
[----:B------:R-:W-:Y:S01]  /*0120*/  MOV R6, UR7 ;  /* 0x0000000700067c02 */ /* 0x000fe20008000f00 */
[----:B0-----:R-:W-:-:S04]  /*0130*/  UIADD3 UR4, UP0, UPT, UR4, 0x40, URZ ;  /* 0x0000004004047890 */ /* 0x001fc8000ff1e0ff */
[----:B------:R-:W-:Y:S02]  /*0140*/  UIADD3.X UR5, UPT, UPT, URZ, UR5, URZ, UP0, !UPT ;  /* 0x00000005ff057290 */ /* 0x000fe400087fe4ff */
[----:B------:R-:W-:-:S04]  /*0150*/  MOV R4, UR4 ;  /* 0x0000000400047c02 */ /* 0x000fc80008000f00 */
[----:B------:R-:W-:-:S07]  /*0160*/  MOV R5, UR5 ;  /* 0x0000000500057c02 */ /* 0x000fce0008000f00 */
.L_x_1:
[----:B------:R-:W2:Y:S02]  /*0170*/  LDG.E.64 R8, desc[UR10][R4.64+-0x40] ;  /* 0xffffc00a04087981 */ /* 0x000ea4000c1e1b00 */
[----:B--2---:R-:W-:-:S06]  /*0180*/  IMAD.WIDE.U32 R8, R0, 0x4, R8 ;  /* 0x0000000400087825 */ /* 0x004fcc00078e0008 */
[----:B------:R-:W2:Y:S02]  /*0190*/  LDG.E R8, desc[UR10][R8.64] ;  /* 0x0000000a08087981 */ /* 0x000ea4000c1e1900 */
[----:B-12--5:R-:W-:-:S05]  /*01a0*/  IMAD.IADD R7, R8, 0x1, R7 ;  /* 0x0000000108077824 */ /* 0x026fca00078e0207 */
[----:B------:R0:W-:Y:S04]  /*01b0*/  STG.E desc[UR10][R2.64], R7 ;  /* 0x0000000702007986 */ /* 0x0001e8000c10190a */
[----:B------:R-:W2:Y:S02]  /*01c0*/  LDG.E.64 R10, desc[UR10][R4.64+-0x38] ;  /* 0xffffc80a040a7981 */ /* 0x000ea4000c1e1b00 */
[----:B--2---:R-:W-:-:S06]  /*01d0*/  IMAD.WIDE.U32 R10, R0, 0x4, R10 ;  /* 0x00000004000a7825 */ /* 0x004fcc00078e000a */
[----:B------:R-:W2:Y:S02]  /*01e0*/  LDG.E R10, desc[UR10][R10.64] ;  /* 0x0000000a0a0a7981 */ /* 0x000ea4000c1e1900 */
[----:B--2---:R-:W-:-:S05]  /*01f0*/  IADD3 R15, PT, PT, R7, R10, RZ ;  /* 0x0000000a070f7210 */ /* 0x004fca0007ffe0ff */
[----:B------:R1:W-:Y:S04]  /*0200*/  STG.E desc[UR10][R2.64], R15 ;  /* 0x0000000f02007986 */ /* 0x0003e8000c10190a */
[----:B------:R-:W2:Y:S02]  /*0210*/  LDG.E.64 R12, desc[UR10][R4.64+-0x30] ;  /* 0xffffd00a040c7981 */ /* 0x000ea4000c1e1b00 */
[----:B--2---:R-:W-:-:S06]  /*0220*/  IMAD.WIDE.U32 R12, R0, 0x4, R12 ;  /* 0x00000004000c7825 */ /* 0x004fcc00078e000c */
[----:B------:R-:W2:Y:S02]  /*0230*/  LDG.E R12, desc[UR10][R12.64] ;  /* 0x0000000a0c0c7981 */ /* 0x000ea4000c1e1900 */
[----:B--2---:R-:W-:-:S05]  /*0240*/  IADD3 R17, PT, PT, R15, R12, RZ ;  /* 0x0000000c0f117210 */ /* 0x004fca0007ffe0ff */
[----:B------:R2:W-:Y:S04]  /*0250*/  STG.E desc[UR10][R2.64], R17 ;  /* 0x0000001102007986 */ /* 0x0005e8000c10190a */
[----:B------:R-:W3:Y:S02]  /*0260*/  LDG.E.64 R8, desc[UR10][R4.64+-0x28] ;  /* 0xffffd80a04087981 */ /* 0x000ee4000c1e1b00 */
[----:B---3--:R-:W-:-:S06]  /*0270*/  IMAD.WIDE.U32 R8, R0, 0x4, R8 ;  /* 0x0000000400087825 */ /* 0x008fcc00078e0008 */
[----:B------:R-:W0:Y:S02]  /*0280*/  LDG.E R8, desc[UR10][R8.64] ;  /* 0x0000000a08087981 */ /* 0x000e24000c1e1900 */
[----:B0-----:R-:W-:-:S05]  /*0290*/  IADD3 R7, PT, PT, R17, R8, RZ ;  /* 0x0000000811077210 */ /* 0x001fca0007ffe0ff */
[----:B------:R0:W-:Y:S04]  /*02a0*/  STG.E desc[UR10][R2.64], R7 ;  /* 0x0000000702007986 */ /* 0x0001e8000c10190a */
[----:B------:R-:W3:Y:S02]  /*02b0*/  LDG.E.64 R10, desc[UR10][R4.64+-0x20] ;  /* 0xffffe00a040a7981 */ /* 0x000ee4000c1e1b00 */
[----:B---3--:R-:W-:-:S06]  /*02c0*/  IMAD.WIDE.U32 R10, R0, 0x4, R10 ;  /* 0x00000004000a7825 */ /* 0x008fcc00078e000a */
[----:B------:R-:W1:Y:S02]  /*02d0*/  LDG.E R10, desc[UR10][R10.64] ;  /* 0x0000000a0a0a7981 */ /* 0x000e64000c1e1900 */
[----:B-1----:R-:W-:-:S05]  /*02e0*/  IADD3 R15, PT, PT, R7, R10, RZ ;  /* 0x0000000a070f7210 */ /* 0x002fca0007ffe0ff */
[----:B------:R1:W-:Y:S04]  /*02f0*/  STG.E desc[UR10][R2.64], R15 ;  /* 0x0000000f02007986 */ /* 0x0003e8000c10190a */
[----:B------:R-:W3:Y:S02]  /*0300*/  LDG.E.64 R12, desc[UR10][R4.64+-0x18] ;  /* 0xffffe80a040c7981 */ /* 0x000ee4000c1e1b00 */
[----:B---3--:R-:W-:-:S06]  /*0310*/  IMAD.WIDE.U32 R12, R0, 0x4, R12 ;  /* 0x00000004000c7825 */ /* 0x008fcc00078e000c */
[----:B------:R-:W2:Y:S02]  /*0320*/  LDG.E R12, desc[UR10][R12.64] ;  /* 0x0000000a0c0c7981 */ /* 0x000ea4000c1e1900 */
[----:B--2---:R-:W-:-:S05]  /*0330*/  IMAD.IADD R17, R15, 0x1, R12 ;  /* 0x000000010f117824 */ /* 0x004fca00078e020c */
        /* <DEDUP_REMOVED lines=24> */
[----:B-1----:R-:W-:-:S05]  /*04c0*/  IMAD.IADD R15, R7, 0x1, R10 ;  /* 0x00000001070f7824 */ /* 0x002fca00078e020a */
        /* <DEDUP_REMOVED lines=21> */
[----:B------:R-:W2:Y:S02]  /*0620*/  LDG.E.64 R8, desc[UR10][R4.64+0x38] ;  /* 0x0000380a04087981 */ /* 0x000ea4000c1e1b00 */
[----:B--2---:R-:W-:-:S06]  /*0630*/  IMAD.WIDE.U32 R8, R0, 0x4, R8 ;  /* 0x0000000400087825 */ /* 0x004fcc00078e0008 */
[----:B------:R-:W0:Y:S01]  /*0640*/  LDG.E R8, desc[UR10][R8.64] ;  /* 0x0000000a08087981 */ /* 0x000e22000c1e1900 */
[----:B------:R-:W-:Y:S01]  /*0650*/  UIADD3 UR8, UPT, UPT, UR8, 0x10, URZ ;  /* 0x0000001008087890 */ /* 0x000fe2000fffe0ff */
[----:B------:R-:W-:-:S03]  /*0660*/  IADD3 R4, P0, PT, R4, 0x80, RZ ;  /* 0x0000008004047810 */ /* 0x000fc60007f1e0ff */
[----:B------:R-:W-:Y:S01]  /*0670*/  UISETP.NE.AND UP0, UPT, UR8, URZ, UPT ;  /* 0x000000ff0800728c */ /* 0x000fe2000bf05270 */
[----:B------:R-:W-:Y:S01]  /*0680*/  IADD3.X R5, PT, PT, RZ, R5, RZ, P0, !PT ;  /* 0x00000005ff057210 */ /* 0x000fe200007fe4ff */
[----:B0-----:R-:W-:-:S05]  /*0690*/  IMAD.IADD R7, R17, 0x1, R8 ;  /* 0x0000000111077824 */ /* 0x001fca00078e0208 */
[----:B------:R1:W-:Y:S02]  /*06a0*/  STG.E desc[UR10][R2.64], R7 ;  /* 0x0000000702007986 */ /* 0x0003e4000c10190a */
[----:B------:R-:W-:Y:S05]  /*06b0*/  BRA.U UP0, `(.L_x_1) ;  /* 0xfffffff900ac7547 */ /* 0x000fea000b83ffff */
.L_x_0:
[----:B------:R-:W-:-:S13]  /*06c0*/  ISETP.NE.AND P0, PT, RZ, UR6, PT ;  /* 0x00000006ff007c0c */ /* 0x000fda000bf05270 */
[----:B------:R-:W-:Y:S05]  /*06d0*/  @!P0 EXIT ;  /* 0x000000000000894d */ /* 0x000fea0003800000 */
[----:B------:R-:W-:Y:S02]  /*06e0*/  UISETP.GE.U32.AND UP0, UPT, UR6, 0x8, UPT ;  /* 0x000000080600788c */ /* 0x000fe4000bf06070 */
[----:B------:R-:W-:-:S07]  /*06f0*/  ULOP3.LUT UR4, UR9, 0x7, URZ, 0xc0, !UPT ;  /* 0x0000000709047892 */ /* 0x000fce000f8ec0ff */
[----:B------:R-:W-:Y:S05]  /*0700*/  BRA.U !UP0, `(.L_x_2) ;  /* 0x0000000108ac7547 */ /* 0x000fea000b800000 */
[----:B------:R-:W0:Y:S02]  /*0710*/  LDC.64 R4, c[0x0][0x380] ;  /* 0x0000e000ff047b82 */ /* 0x000e240000000a00 */
[----:B0-----:R-:W-:-:S05]  /*0720*/  IMAD.WIDE.U32 R4, R6, 0x8, R4 ;  /* 0x0000000806047825 */ /* 0x001fca00078e0004 */
[----:B------:R-:W2:Y:S02]  /*0730*/  LDG.E.64 R8, desc[UR10][R4.64] ;  /* 0x0000000a04087981 */ /* 0x000ea4000c1e1b00 */
[----:B--2---:R-:W-:-:S06]  /*0740*/  IMAD.WIDE.U32 R8, R0, 0x4, R8 ;  /* 0x0000000400087825 */ /* 0x004fcc00078e0008 */
[----:B------:R-:W1:Y:S02]  /*0750*/  LDG.E R8, desc[UR10][R8.64] ;  /* 0x0000000a08087981 */ /* 0x000e64000c1e1900 */
[----:B-1---5:R-:W-:-:S05]  /*0760*/  IADD3 R7, PT, PT, R7, R8, RZ ;  /* 0x0000000807077210 */ /* 0x022fca0007ffe0ff */
        /* <DEDUP_REMOVED lines=14> */
[----:B0-----:R-:W-:-:S05]  /*0850*/  IMAD.IADD R7, R17, 0x1, R8 ;  /* 0x0000000111077824 */ /* 0x001fca00078e0208 */
[----:B------:R0:W-:Y:S04]  /*0860*/  STG.E desc[UR10][R2.64], R7 ;  /* 0x0000000702007986 */ /* 0x0001e8000c10190a */
[----:B------:R-:W3:Y:S02]  /*0870*/  LDG.E.64 R10, desc[UR10][R4.64+0x20] ;  /* 0x0000200a040a7981 */ /* 0x000ee4000c1e1b00 */
[----:B---3--:R-:W-:-:S06]  /*0880*/  IMAD.WIDE.U32 R10, R0, 0x4, R10 ;  /* 0x00000004000a7825 */ /* 0x008fcc00078e000a */
[----:B------:R-:W1:Y:S02]  /*0890*/  LDG.E R10, desc[UR10][R10.64] ;  /* 0x0000000a0a0a7981 */ /* 0x000e64000c1e1900 */
[----:B-1----:R-:W-:-:S05]  /*08a0*/  IADD3 R15, PT, PT, R7, R10, RZ ;  /* 0x0000000a070f7210 */ /* 0x002fca0007ffe0ff */
[----:B------:R3:W-:Y:S04]  /*08b0*/  STG.E desc[UR10][R2.64], R15 ;  /* 0x0000000f02007986 */ /* 0x0007e8000c10190a */
[----:B------:R-:W4:Y:S02]  /*08c0*/  LDG.E.64 R12, desc[UR10][R4.64+0x28] ;  /* 0x0000280a040c7981 */ /* 0x000f24000c1e1b00 */
[----:B----4-:R-:W-:-:S06]  /*08d0*/  IMAD.WIDE.U32 R12, R0, 0x4, R12 ;  /* 0x00000004000c7825 */ /* 0x010fcc00078e000c */
        /* <DEDUP_REMOVED lines=10> */
[----:B------:R-:W0:Y:S01]  /*0980*/  LDG.E R10, desc[UR10][R10.64] ;  /* 0x0000000a0a0a7981 */ /* 0x000e22000c1e1900 */
[----:B------:R-:W-:Y:S01]  /*0990*/  VIADD R6, R6, 0x8 ;  /* 0x0000000806067836 */ /* 0x000fe20000000000 */
[----:B0-----:R-:W-:-:S05]  /*09a0*/  IADD3 R7, PT, PT, R19, R10, RZ ;  /* 0x0000000a13077210 */ /* 0x001fca0007ffe0ff */
[----:B------:R3:W-:Y:S02]  /*09b0*/  STG.E desc[UR10][R2.64], R7 ;  /* 0x0000000702007986 */ /* 0x0007e4000c10190a */
.L_x_2:
        /* <DEDUP_REMOVED lines=10> */
[----:B-1-3-5:R-:W-:-:S05]  /*0a60*/  IADD3 R7, PT, PT, R7, R8, RZ ;  /* 0x0000000807077210 */ /* 0x02afca0007ffe0ff */
        /* <DEDUP_REMOVED lines=8> */
[----:B------:R-:W3:Y:S02]  /*0af0*/  LDG.E R12, desc[UR10][R12.64] ;  /* 0x0000000a0c0c7981 */ /* 0x000ee4000c1e1900 */
[----:B---3--:R-:W-:-:S05]  /*0b00*/  IADD3 R17, PT, PT, R15, R12, RZ ;  /* 0x0000000c0f117210 */ /* 0x008fca0007ffe0ff */
[----:B------:R2:W-:Y:S04]  /*0b10*/  STG.E desc[UR10][R2.64], R17 ;  /* 0x0000001102007986 */ /* 0x0005e8000c10190a */
[----:B------:R-:W3:Y:S02]  /*0b20*/  LDG.E.64 R8, desc[UR10][R4.64+0x18] ;  /* 0x0000180a04087981 */ /* 0x000ee4000c1e1b00 */
[----:B---3--:R-:W-:-:S06]  /*0b30*/  IMAD.WIDE.U32 R8, R0, 0x4, R8 ;  /* 0x0000000400087825 */ /* 0x008fcc00078e0008 */
[----:B------:R-:W0:Y:S01]  /*0b40*/  LDG.E R8, desc[UR10][R8.64] ;  /* 0x0000000a08087981 */ /* 0x000e22000c1e1900 */
[----:B------:R-:W-:Y:S01]  /*0b50*/  VIADD R6, R6, 0x4 ;  /* 0x0000000406067836 */ /* 0x000fe20000000000 */
[----:B0-----:R-:W-:-:S05]  /*0b60*/  IADD3 R7, PT, PT, R17, R8, RZ ;  /* 0x0000000811077210 */ /* 0x001fca0007ffe0ff */
[----:B------:R2:W-:Y:S02]  /*0b70*/  STG.E desc[UR10][R2.64], R7 ;  /* 0x0000000702007986 */ /* 0x0005e4000c10190a */
.L_x_3:
[----:B------:R-:W-:-:S13]  /*0b80*/  ISETP.NE.AND P0, PT, RZ, UR4, PT ;  /* 0x00000004ff007c0c */ /* 0x000fda000bf05270 */
[----:B------:R-:W-:Y:S05]  /*0b90*/  @!P0 EXIT ;  /* 0x000000000000894d */ /* 0x000fea0003800000 */
[----:B------:R-:W0:Y:S01]  /*0ba0*/  LDC.64 R4, c[0x0][0x380] ;  /* 0x0000e000ff047b82 */ /* 0x000e220000000a00 */
[----:B------:R-:W-:Y:S01]  /*0bb0*/  UIADD3 UR4, UPT, UPT, -UR4, URZ, URZ ;  /* 0x000000ff04047290 */ /* 0x000fe2000fffe1ff */
[----:B0-----:R-:W-:-:S03]  /*0bc0*/  IMAD.WIDE.U32 R4, R6, 0x8, R4 ;  /* 0x0000000806047825 */ /* 0x001fc600078e0004 */
[----:B------:R-:W-:Y:S02]  /*0bd0*/  MOV R6, R4 ;  /* 0x0000000400067202 */ /* 0x000fe40000000f00 */
[----:B------:R-:W-:-:S07]  /*0be0*/  MOV R9, R5 ;  /* 0x0000000500097202 */ /* 0x000fce0000000f00 */
.L_x_4:
[----:B------:R-:W-:-:S05]  /*0bf0*/  MOV R8, R6 ;  /* 0x0000000600087202 */ /* 0x000fca0000000f00 */
[----:B------:R-:W4:Y:S02]  /*0c00*/  LDG.E.64 R4, desc[UR10][R8.64] ;  /* 0x0000000a08047981 */ /* 0x000f24000c1e1b00 */
[----:B----4-:R-:W-:-:S06]  /*0c10*/  IMAD.WIDE.U32 R4, R0, 0x4, R4 ;  /* 0x0000000400047825 */ /* 0x010fcc00078e0004 */
[----:B------:R-:W1:Y:S01]  /*0c20*/  LDG.E R4, desc[UR10][R4.64] ;  /* 0x0000000a04047981 */ /* 0x000e62000c1e1900 */
[----:B------:R-:W-:Y:S01]  /*0c30*/  UIADD3 UR4, UPT, UPT, UR4, 0x1, URZ ;  /* 0x0000000104047890 */ /* 0x000fe2000fffe0ff */
[----:B------:R-:W-:-:S03]  /*0c40*/  IADD3 R6, P0, PT, R6, 0x8, RZ ;  /* 0x0000000806067810 */ /* 0x000fc60007f1e0ff */
[----:B------:R-:W-:Y:S01]  /*0c50*/  UISETP.NE.AND UP0, UPT, UR4, URZ, UPT ;  /* 0x000000ff0400728c */ /* 0x000fe2000bf05270 */
[----:B------:R-:W-:Y:S02]  /*0c60*/  IADD3.X R9, PT, PT, RZ, R9, RZ, P0, !PT ;  /* 0x00000009ff097210 */ /* 0x000fe400007fe4ff */
[----:B0123-5:R-:W-:-:S05]  /*0c70*/  IADD3 R7, PT, PT, R4, R7, RZ ;  /* 0x0000000704077210 */ /* 0x02ffca0007ffe0ff */
[----:B------:R0:W-:Y:S01]  /*0c80*/  STG.E desc[UR10][R2.64], R7 ;  /* 0x0000000702007986 */ /* 0x0001e2000c10190a */
[----:B------:R-:W-:Y:S05]  /*0c90*/  BRA.U UP0, `(.L_x_4) ;  /* 0xfffffffd00d47547 */ /* 0x000fea000b83ffff */
[----:B------:R-:W-:Y:S05]  /*0ca0*/  EXIT ;  /* 0x000000000000794d */ /* 0x000fea0003800000 */
.L_x_5:
[----:B------:R-:W-:-:S00]  /*0cb0*/  BRA `(.L_x_5) ;  /* 0xfffffffc00fc7947 */ /* 0x000fc0000383ffff */
[----:B------:R-:W-:-:S00]  /*0cc0*/  NOP ;  /* 0x0000000000007918 */ /* 0x000fc00000000000 */
        /* <DEDUP_REMOVED lines=11> */
.L_x_11:


//--------------------- .text._Z17histCalc_nosharedPPjP5uint2S2_jiiiij --------------------------
	.section	.text._Z17histCalc_nosharedPPjP5uint2S2_jiiiij,"ax",@progbits
	.align	128
        .global         _Z17histCalc_nosharedPPjP5uint2S2_jiiiij
        .type           _Z17histCalc_nosharedPPjP5uint2S2_jiiiij,@function
        .size           _Z17histCalc_nosharedPPjP5uint2S2_jiiiij,(.L_x_12 - _Z17histCalc_nosharedPPjP5uint2S2_jiiiij)
        .other          _Z17histCalc_nosharedPPjP5uint2S2_jiiiij,@"STO_CUDA_ENTRY STV_DEFAULT"
_Z17histCalc_nosharedPPjP5uint2S2_jiiiij:
.text._Z17histCalc_nosharedPPjP5uint2S2_jiiiij:
[----:B------:R-:W-:Y:S01]  /*0000*/  LDC R1, c[0x0][0x37c] ;  /* 0x0000df00ff017b82 */ /* 0x000fe20000000800 */
[----:B------:R-:W0:Y:S07]  /*0010*/  S2R R0, SR_TID.X ;  /* 0x0000000000007919 */ /* 0x000e2e0000002100 */
[----:B------:R-:W1:Y:S01]  /*0020*/  LDC R3, c[0x0][0x364] ;  /* 0x0000d900ff037b82 */ /* 0x000e620000000800 */
[----:B------:R-:W2:Y:S01]  /*0030*/  LDCU UR7, c[0x0][0x3a8] ;  /* 0x00007500ff0777ac */ /* 0x000ea20008000800 */
[----:B------:R-:W1:Y:S01]  /*0040*/  S2R R2, SR_TID.Y ;  /* 0x0000000000027919 */ /* 0x000e620000002200 */
[----:B------:R-:W2:Y:S05]  /*0050*/  LDCU.64 UR4, c[0x0][0x3a0] ;  /* 0x00007400ff0477ac */ /* 0x000eaa0008000a00 */
[----:B------:R-:W0:Y:S01]  /*0060*/  S2UR UR9, SR_CTAID.X ;  /* 0x00000000000979c3 */ /* 0x000e220000002500 */
[----:B------:R-:W3:Y:S07]  /*0070*/  LDCU UR6, c[0x0][0x39c] ;  /* 0x00007380ff0677ac */ /* 0x000eee0008000800 */
[----:B------:R-:W0:Y:S01]  /*0080*/  LDC R7, c[0x0][0x360] ;  /* 0x0000d800ff077b82 */ /* 0x000e220000000800 */
[----:B--2---:R-:W-:-:S07]  /*0090*/  UIADD3 UR5, UPT, UPT, UR7, 0x1, -UR5 ;  /* 0x0000000107057890 */ /* 0x004fce000fffe805 */
[----:B------:R-:W1:Y:S01]  /*00a0*/  S2UR UR8, SR_CTAID.Y ;  /* 0x00000000000879c3 */ /* 0x000e620000002600 */
[----:B---3--:R-:W-:Y:S01]  /*00b0*/  UIADD3 UR4, UPT, UPT, UR4, 0x1, -UR6 ;  /* 0x0000000104047890 */ /* 0x008fe2000fffe806 */
[----:B0-----:R-:W-:-:S05]  /*00c0*/  IMAD R0, R7, UR9, R0 ;  /* 0x0000000907007c24 */ /* 0x001fca000f8e0200 */
[----:B------:R-:W-:Y:S01]  /*00d0*/  ISETP.GT.AND P0, PT, R0, UR5, PT ;  /* 0x0000000500007c0c */ /* 0x000fe2000bf04270 */
[----:B-1----:R-:W-:-:S05]  /*00e0*/  IMAD R3, R3, UR8, R2 ;  /* 0x0000000803037c24 */ /* 0x002fca000f8e0202 */
[----:B------:R-:W-:-:S13]  /*00f0*/  ISETP.GT.OR P0, PT, R3, UR4, P0 ;  /* 0x0000000403007c0c */ /* 0x000fda0008704670 */
[----:B------:R-:W-:Y:S05]  /*0100*/  @P0 EXIT ;  /* 0x000000000000094d */ /* 0x000fea0003800000 */
[----:B------:R-:W0:Y:S01]  /*0110*/  LDCU UR5, c[0x0][0x3ac] ;  /* 0x00007580ff0577ac */ /* 0x000e220008000800 */
[----:B------:R-:W1:Y:S01]  /*0120*/  LDCU UR4, c[0x0][0x370] ;  /* 0x00006e00ff0477ac */ /* 0x000e620008000800 */
[----:B0-----:R-:W0:Y:S01]  /*0130*/  I2F.U32.RP R6, UR5 ;  /* 0x0000000500067d06 */ /* 0x001e220008209000 */
[----:B------:R-:W-:Y:S01]  /*0140*/  ISETP.NE.U32.AND P1, PT, RZ, UR5, PT ;  /* 0x00000005ff007c0c */ /* 0x000fe2000bf25070 */
[----:B-1----:R-:W-:Y:S01]  /*0150*/  IMAD R2, R7, UR4, RZ ;  /* 0x0000000407027c24 */ /* 0x002fe2000f8e02ff */
[----:B------:R-:W1:Y:S03]  /*0160*/  LDCU UR4, c[0x0][0x398] ;  /* 0x00007300ff0477ac */ /* 0x000e660008000800 */
[----:B------:R-:W-:Y:S02]  /*0170*/  IMAD R2, R3, R2, R0 ;  /* 0x0000000203027224 */ /* 0x000fe400078e0200 */
[----:B0-----:R-:W0:Y:S01]  /*0180*/  MUFU.RCP R6, R6 ;  /* 0x0000000600067308 */ /* 0x001e220000001000 */
[----:B-1----:R-:W-:-:S02]  /*0190*/  ISETP.NE.AND P2, PT, RZ, UR4, PT ;  /* 0x00000004ff007c0c */ /* 0x002fc4000bf45270 */
[----:B0-----:R-:W-:-:S05]  /*01a0*/  IADD3 R4, PT, PT, R6, 0xffffffe, RZ ;  /* 0x0ffffffe06047810 */ /* 0x001fca0007ffe0ff */
[----:B------:R0:W1:Y:S02]  /*01b0*/  F2I.FTZ.U32.TRUNC.NTZ R5, R4 ;  /* 0x0000000400057305 */ /* 0x000064000021f000 */
[----:B0-----:R-:W-:Y:S01]  /*01c0*/  IMAD.MOV.U32 R4, RZ, RZ, RZ ;  /* 0x000000ffff047224 */ /* 0x001fe200078e00ff */
[----:B-1----:R-:W-:-:S05]  /*01d0*/  IADD3 R9, PT, PT, RZ, -R5, RZ ;  /* 0x80000005ff097210 */ /* 0x002fca0007ffe0ff */
[----:B------:R-:W-:-:S04]  /*01e0*/  IMAD R9, R9, UR5, RZ ;  /* 0x0000000509097c24 */ /* 0x000fc8000f8e02ff */
[----:B------:R-:W-:-:S06]  /*01f0*/  IMAD.HI.U32 R5, R5, R9, R4 ;  /* 0x0000000905057227 */ /* 0x000fcc00078e0004 */
[----:B------:R-:W-:-:S05]  /*0200*/  IMAD.HI.U32 R5, R5, R2, RZ ;  /* 0x0000000205057227 */ /* 0x000fca00078e00ff */
[----:B------:R-:W-:-:S05]  /*0210*/  IADD3 R5, PT, PT, -R5, RZ, RZ ;  /* 0x000000ff05057210 */ /* 0x000fca0007ffe1ff */
[----:B------:R-:W-:-:S05]  /*0220*/  IMAD R13, R5, UR5, R2 ;  /* 0x00000005050d7c24 */ /* 0x000fca000f8e0202 */
[----:B------:R-:W-:-:S13]  /*0230*/  ISETP.GE.U32.AND P0, PT, R13, UR5, PT ;  /* 0x000000050d007c0c */ /* 0x000fda000bf06070 */
[----:B------:R-:W-:-:S05]  /*0240*/  @P0 VIADD R13, R13, -UR5 ;  /* 0x800000050d0d0c36 */ /* 0x000fca0008000000 */
[----:B------:R-:W-:-:S13]  /*0250*/  ISETP.GE.U32.AND P0, PT, R13, UR5, PT ;  /* 0x000000050d007c0c */ /* 0x000fda000bf06070 */
[----:B------:R-:W-:Y:S02]  /*0260*/  @P0 IADD3 R13, PT, PT, R13, -UR5, RZ ;  /* 0x800000050d0d0c10 */ /* 0x000fe4000fffe0ff */
[----:B------:R-:W-:Y:S01]  /*0270*/  @!P1 LOP3.LUT R13, RZ, UR5, RZ, 0x33, !PT ;  /* 0x00000005ff0d9c12 */ /* 0x000fe2000f8e33ff */
[----:B------:R-:W-:Y:S06]  /*0280*/  @!P2 EXIT ;  /* 0x000000000000a94d */ /* 0x000fec0003800000 */
[----:B------:R-:W0:Y:S01]  /*0290*/  LDC.64 R4, c[0x0][0x388] ;  /* 0x0000e200ff047b82 */ /* 0x000e220000000a00 */
[----:B------:R-:W-:Y:S01]  /*02a0*/  IMAD.MOV.U32 R15, RZ, RZ, RZ ;  /* 0x000000ffff0f7224 */ /* 0x000fe200078e00ff */
[----:B------:R-:W1:Y:S01]  /*02b0*/  LDCU.64 UR4, c[0x0][0x358] ;  /* 0x00006b00ff0477ac */ /* 0x000e620008000a00 */
[----:B------:R-:W2:Y:S05]  /*02c0*/  LDCU UR6, c[0x0][0x398] ;  /* 0x00007300ff0677ac */ /* 0x000eaa0008000800 */
[----:B------:R-:W3:Y:S02]  /*02d0*/  LDC.64 R6, c[0x0][0x390] ;  /* 0x0000e400ff067b82 */ /* 0x000ee40000000a00 */
.L_x_9:
[----:B0-----:R-:W-:-:S05]  /*02e0*/  IMAD.WIDE.U32 R8, R15, 0x8, R4 ;  /* 0x000000080f087825 */ /* 0x001fca00078e0004 */
[----:B-1----:R-:W4:Y:S01]  /*02f0*/  LDG.E R11, desc[UR4][R8.64] ;  /* 0x00000004080b7981 */ /* 0x002f22000c1e1900 */
[----:B------:R-:W-:Y:S01]  /*0300*/  BSSY.RECONVERGENT B0, `(.L_x_6) ;  /* 0x000000d000007945 */ /* 0x000fe20003800200 */
[----:B----4-:R-:W-:-:S13]  /*0310*/  ISETP.GT.U32.AND P0, PT, R11, R0, PT ;  /* 0x000000000b00720c */ /* 0x010fda0003f04070 */
[----:B------:R-:W-:Y:S05]  /*0320*/  @P0 BRA `(.L_x_7) ;  /* 0x0000000000280947 */ /* 0x000fea0003800000 */
[----:B---3--:R-:W-:-:S05]  /*0330*/  IMAD.WIDE.U32 R10, R15, 0x8, R6 ;  /* 0x000000080f0a7825 */ /* 0x008fca00078e0006 */
[----:B------:R-:W3:Y:S02]  /*0340*/  LDG.E R17, desc[UR4][R10.64] ;  /* 0x000000040a117981 */ /* 0x000ee4000c1e1900 */
[----:B---3--:R-:W-:-:S13]  /*0350*/  ISETP.GE.U32.AND P0, PT, R17, R0, PT ;  /* 0x000000001100720c */ /* 0x008fda0003f06070 */
[----:B------:R-:W-:Y:S05]  /*0360*/  @!P0 BRA `(.L_x_7) ;  /* 0x0000000000188947 */ /* 0x000fea0003800000 */
[----:B------:R-:W3:Y:S02]  /*0370*/  LDG.E R8, desc[UR4][R8.64+0x4] ;  /* 0x0000040408087981 */ /* 0x000ee4000c1e1900 */
[----:B---3--:R-:W-:-:S13]  /*0380*/  ISETP.GT.U32.AND P0, PT, R8, R3, PT ;  /* 0x000000030800720c */ /* 0x008fda0003f04070 */
[----:B------:R-:W-:Y:S05]  /*0390*/  @P0 BRA `(.L_x_7) ;  /* 0x00000000000c0947 */ /* 0x000fea0003800000 */
[----:B------:R-:W3:Y:S02]  /*03a0*/  LDG.E R10, desc[UR4][R10.64+0x4] ;  /* 0x000004040a0a7981 */ /* 0x000ee4000c1e1900 */
[----:B---3--:R-:W-:-:S13]  /*03b0*/  ISETP.GE.U32.AND P0, PT, R10, R3, PT ;  /* 0x000000030a00720c */ /* 0x008fda0003f06070 */
[----:B------:R-:W-:Y:S05]  /*03c0*/  @P0 BRA `(.L_x_8) ;  /* 0x0000000000140947 */ /* 0x000fea0003800000 */
.L_x_7:
[----:B--2---:R-:W-:Y:S05]  /*03d0*/  BSYNC.RECONVERGENT B0 ;  /* 0x0000000000007941 */ /* 0x004fea0003800200 */
.L_x_6:
[----:B------:R-:W-:-:S04]  /*03e0*/  IADD3 R15, PT, PT, R15, 0x1, RZ ;  /* 0x000000010f0f7810 */ /* 0x000fc80007ffe0ff */
[----:B------:R-:W-:-:S13]  /*03f0*/  ISETP.NE.AND P0, PT, R15, UR6, PT ;  /* 0x000000060f007c0c */ /* 0x000fda000bf05270 */
[----:B------:R-:W-:Y:S05]  /*0400*/  @P0 BRA `(.L_x_9) ;  /* 0xfffffffc00b40947 */ /* 0x000fea000383ffff */
[----:B------:R-:W-:Y:S05]  /*0410*/  EXIT ;  /* 0x000000000000794d */ /* 0x000fea0003800000 */
.L_x_8:
[----:B------:R-:W0:Y:S02]  /*0420*/  LDC.64 R2, c[0x0][0x380] ;  /* 0x0000e000ff027b82 */ /* 0x000e240000000a00 */
[----:B0-----:R-:W-:-:S06]  /*0430*/  IMAD.WIDE.U32 R2, R13, 0x8, R2 ;  /* 0x000000080d027825 */ /* 0x001fcc00078e0002 */
[----:B------:R-:W3:Y:S01]  /*0440*/  LDG.E.64 R2, desc[UR4][R2.64] ;  /* 0x0000000402027981 */ /* 0x000ee2000c1e1b00 */
[----:B------:R-:W-:Y:S02]  /*0450*/  IMAD.MOV.U32 R7, RZ, RZ, 0x1 ;  /* 0x00000001ff077424 */ /* 0x000fe400078e00ff */
[----:B---3--:R-:W-:-:S05]  /*0460*/  IMAD.WIDE.U32 R4, R15, 0x4, R2 ;  /* 0x000000040f047825 */ /* 0x008fca00078e0002 */
[----:B------:R-:W-:Y:S01]  /*0470*/  ATOM.E.ADD.STRONG.GPU PT, RZ, desc[UR4][R4.64], R7 ;  /* 0x8000000704ff798a */ /* 0x000fe200081ef104 */
[----:B--2---:R-:W-:Y:S05]  /*0480*/  EXIT ;  /* 0x000000000000794d */ /* 0x004fea0003800000 */
.L_x_10:
        /* <DEDUP_REMOVED lines=15> */
.L_x_12:


//--------------------- .nv.shared.reserved.0     --------------------------
	.section	.nv.shared.reserved.0,"aw",@nobits
	.weak		__nv_reservedSMEM_offset_0_alias
	.size		__nv_reservedSMEM_offset_0_alias, 0, 64
	.other		__nv_reservedSMEM_offset_0_alias,@"STO_CUDA_RESERVED_SHARED STV_DEFAULT"
__nv_reservedSMEM_offset_0_alias:
	.zero		0
	.zero		64


//--------------------- .nv.constant0._Z16sumHist_nosharedPPjS_jj --------------------------
	.section	.nv.constant0._Z16sumHist_nosharedPPjS_jj,"a",@progbits
	.sectionflags	@""
	.align	4
.nv.constant0._Z16sumHist_nosharedPPjS_jj:
	.zero		920


//--------------------- .nv.constant0._Z17histCalc_nosharedPPjP5uint2S2_jiiiij --------------------------
	.section	.nv.constant0._Z17histCalc_nosharedPPjP5uint2S2_jiiiij,"a",@progbits
	.sectionflags	@""
	.align	4
.nv.constant0._Z17histCalc_nosharedPPjP5uint2S2_jiiiij:
	.zero		944


//--------------------- SYMBOLS --------------------------

	.type		.nv.reservedSmem.offset0,@object
	.size		.nv.reservedSmem.offset0,0x4
